//
// Generated by NVIDIA NVVM Compiler
//
// Compiler Build ID: CL-36424714
// Cuda compilation tools, release 13.0, V13.0.88
// Based on NVVM 20.0.0
//

.version 9.0
.target sm_100
.address_size 64

	// .globl	_Z11ponderacionPfii

.visible .entry _Z11ponderacionPfii(
	.param .u64 .ptr .align 1 _Z11ponderacionPfii_param_0,
	.param .u32 _Z11ponderacionPfii_param_1,
	.param .u32 _Z11ponderacionPfii_param_2
)
{
	.reg .pred 	%p<10>;
	.reg .b32 	%r<24>;
	.reg .b32 	%f<60>;
	.reg .b64 	%rd<16>;

	ld.param.u64 	%rd8, [_Z11ponderacionPfii_param_0];
	ld.param.u32 	%r16, [_Z11ponderacionPfii_param_1];
	ld.param.u32 	%r17, [_Z11ponderacionPfii_param_2];
	cvta.to.global.u64 	%rd1, %rd8;
	setp.lt.s32 	%p1, %r16, 1;
	@%p1 bra 	$L__BB0_13;
	cvt.rn.f32.s32 	%f1, %r17;
	and.b32  	%r1, %r16, 15;
	setp.lt.u32 	%p2, %r16, 16;
	mov.b32 	%r21, 0;
	@%p2 bra 	$L__BB0_4;
	and.b32  	%r21, %r16, 2147483632;
	neg.s32 	%r19, %r21;
	add.s64 	%rd14, %rd1, 32;
$L__BB0_3:
	.pragma "nounroll";
	ld.global.f32 	%f2, [%rd14+-32];
	div.rn.f32 	%f3, %f2, %f1;
	st.global.f32 	[%rd14+-32], %f3;
	ld.global.f32 	%f4, [%rd14+-28];
	div.rn.f32 	%f5, %f4, %f1;
	st.global.f32 	[%rd14+-28], %f5;
	ld.global.f32 	%f6, [%rd14+-24];
	div.rn.f32 	%f7, %f6, %f1;
	st.global.f32 	[%rd14+-24], %f7;
	ld.global.f32 	%f8, [%rd14+-20];
	div.rn.f32 	%f9, %f8, %f1;
	st.global.f32 	[%rd14+-20], %f9;
	ld.global.f32 	%f10, [%rd14+-16];
	div.rn.f32 	%f11, %f10, %f1;
	st.global.f32 	[%rd14+-16], %f11;
	ld.global.f32 	%f12, [%rd14+-12];
	div.rn.f32 	%f13, %f12, %f1;
	st.global.f32 	[%rd14+-12], %f13;
	ld.global.f32 	%f14, [%rd14+-8];
	div.rn.f32 	%f15, %f14, %f1;
	st.global.f32 	[%rd14+-8], %f15;
	ld.global.f32 	%f16, [%rd14+-4];
	div.rn.f32 	%f17, %f16, %f1;
	st.global.f32 	[%rd14+-4], %f17;
	ld.global.f32 	%f18, [%rd14];
	div.rn.f32 	%f19, %f18, %f1;
	st.global.f32 	[%rd14], %f19;
	ld.global.f32 	%f20, [%rd14+4];
	div.rn.f32 	%f21, %f20, %f1;
	st.global.f32 	[%rd14+4], %f21;
	ld.global.f32 	%f22, [%rd14+8];
	div.rn.f32 	%f23, %f22, %f1;
	st.global.f32 	[%rd14+8], %f23;
	ld.global.f32 	%f24, [%rd14+12];
	div.rn.f32 	%f25, %f24, %f1;
	st.global.f32 	[%rd14+12], %f25;
	ld.global.f32 	%f26, [%rd14+16];
	div.rn.f32 	%f27, %f26, %f1;
	st.global.f32 	[%rd14+16], %f27;
	ld.global.f32 	%f28, [%rd14+20];
	div.rn.f32 	%f29, %f28, %f1;
	st.global.f32 	[%rd14+20], %f29;
	ld.global.f32 	%f30, [%rd14+24];
	div.rn.f32 	%f31, %f30, %f1;
	st.global.f32 	[%rd14+24], %f31;
	ld.global.f32 	%f32, [%rd14+28];
	div.rn.f32 	%f33, %f32, %f1;
	st.global.f32 	[%rd14+28], %f33;
	add.s32 	%r19, %r19, 16;
	add.s64 	%rd14, %rd14, 64;
	setp.ne.s32 	%p3, %r19, 0;
	@%p3 bra 	$L__BB0_3;
$L__BB0_4:
	setp.eq.s32 	%p4, %r1, 0;
	@%p4 bra 	$L__BB0_13;
	and.b32  	%r7, %r16, 7;
	setp.lt.u32 	%p5, %r1, 8;
	@%p5 bra 	$L__BB0_7;
	mul.wide.u32 	%rd9, %r21, 4;
	add.s64 	%rd10, %rd1, %rd9;
	ld.global.f32 	%f34, [%rd10];
	div.rn.f32 	%f35, %f34, %f1;
	st.global.f32 	[%rd10], %f35;
	ld.global.f32 	%f36, [%rd10+4];
	div.rn.f32 	%f37, %f36, %f1;
	st.global.f32 	[%rd10+4], %f37;
	ld.global.f32 	%f38, [%rd10+8];
	div.rn.f32 	%f39, %f38, %f1;
	st.global.f32 	[%rd10+8], %f39;
	ld.global.f32 	%f40, [%rd10+12];
	div.rn.f32 	%f41, %f40, %f1;
	st.global.f32 	[%rd10+12], %f41;
	ld.global.f32 	%f42, [%rd10+16];
	div.rn.f32 	%f43, %f42, %f1;
	st.global.f32 	[%rd10+16], %f43;
	ld.global.f32 	%f44, [%rd10+20];
	div.rn.f32 	%f45, %f44, %f1;
	st.global.f32 	[%rd10+20], %f45;
	ld.global.f32 	%f46, [%rd10+24];
	div.rn.f32 	%f47, %f46, %f1;
	st.global.f32 	[%rd10+24], %f47;
	ld.global.f32 	%f48, [%rd10+28];
	div.rn.f32 	%f49, %f48, %f1;
	st.global.f32 	[%rd10+28], %f49;
	add.s32 	%r21, %r21, 8;
$L__BB0_7:
	setp.eq.s32 	%p6, %r7, 0;
	@%p6 bra 	$L__BB0_13;
	and.b32  	%r10, %r16, 3;
	setp.lt.u32 	%p7, %r7, 4;
	@%p7 bra 	$L__BB0_10;
	mul.wide.u32 	%rd11, %r21, 4;
	add.s64 	%rd12, %rd1, %rd11;
	ld.global.f32 	%f50, [%rd12];
	div.rn.f32 	%f51, %f50, %f1;
	st.global.f32 	[%rd12], %f51;
	ld.global.f32 	%f52, [%rd12+4];
	div.rn.f32 	%f53, %f52, %f1;
	st.global.f32 	[%rd12+4], %f53;
	ld.global.f32 	%f54, [%rd12+8];
	div.rn.f32 	%f55, %f54, %f1;
	st.global.f32 	[%rd12+8], %f55;
	ld.global.f32 	%f56, [%rd12+12];
	div.rn.f32 	%f57, %f56, %f1;
	st.global.f32 	[%rd12+12], %f57;
	add.s32 	%r21, %r21, 4;
$L__BB0_10:
	setp.eq.s32 	%p8, %r10, 0;
	@%p8 bra 	$L__BB0_13;
	mul.wide.u32 	%rd13, %r21, 4;
	add.s64 	%rd15, %rd1, %rd13;
	neg.s32 	%r23, %r10;
$L__BB0_12:
	.pragma "nounroll";
	ld.global.f32 	%f58, [%rd15];
	div.rn.f32 	%f59, %f58, %f1;
	st.global.f32 	[%rd15], %f59;
	add.s64 	%rd15, %rd15, 4;
	add.s32 	%r23, %r23, 1;
	setp.ne.s32 	%p9, %r23, 0;
	@%p9 bra 	$L__BB0_12;
$L__BB0_13:
	ret;

}


// ===== COMPILED SASS (sm_100) =====

	.target	sm_100

	.elftype	@"ET_EXEC"


//--------------------- .note.nv.tkinfo           --------------------------
	.section	.note.nv.tkinfo,"",@"SHT_NOTE"
	.sectionflags	@"SHF_NOTE_NV_TKINFO"
	.tkinfo
        /*0018*/ 	.word	0x00000002
        /*0030*/ 	.string	""
        /*0030*/ 	.string	"ptxas"
        /*0030*/ 	.string	"Cuda compilation tools, release 13.0, V13.0.88"
        /*0030*/ 	.string	"Build cuda_13.0.r13.0/compiler.36424714_0"
        /*0030*/ 	.string	"-arch sm_100 -m 64 "



//--------------------- .note.nv.cuinfo           --------------------------
	.section	.note.nv.cuinfo,"",@"SHT_NOTE"
	.sectionflags	@"SHF_NOTE_NV_CUINFO"
        /*0018*/ 	.short	0x0002
        /*001a*/ 	.short	0x0064
        /*001c*/ 	.short	0x0082
	.zero		2


//--------------------- .nv.info                  --------------------------
	.section	.nv.info,"",@"SHT_CUDA_INFO"
	.align	4


	//----- nvinfo : EIATTR_REGCOUNT
	.align		4
        /*0000*/ 	.byte	0x04, 0x2f
        /*0002*/ 	.short	(.L_1 - .L_0)
	.align		4
.L_0:
        /*0004*/ 	.word	index@(_Z11ponderacionPfii)
        /*0008*/ 	.word	0x00000013


	//----- nvinfo : EIATTR_FRAME_SIZE
	.align		4
.L_1:
        /*000c*/ 	.byte	0x04, 0x11
        /*000e*/ 	.short	(.L_3 - .L_2)
	.align		4
.L_2:
        /*0010*/ 	.word	index@($__internal_0_$__cuda_sm3x_div_rn_noftz_f32_slowpath)
        /*0014*/ 	.word	0x00000000


	//----- nvinfo : EIATTR_FRAME_SIZE
	.align		4
.L_3:
        /*0018*/ 	.byte	0x04, 0x11
        /*001a*/ 	.short	(.L_5 - .L_4)
	.align		4
.L_4:
        /*001c*/ 	.word	index@(_Z11ponderacionPfii)
        /*0020*/ 	.word	0x00000000


	//----- nvinfo : EIATTR_MIN_STACK_SIZE
	.align		4
.L_5:
        /*0024*/ 	.byte	0x04, 0x12
        /*0026*/ 	.short	(.L_7 - .L_6)
	.align		4
.L_6:
        /*0028*/ 	.word	index@(_Z11ponderacionPfii)
        /*002c*/ 	.word	0x00000000
.L_7:


//--------------------- .nv.compat                --------------------------
	.section	.nv.compat,"",@"SHT_CUDA_COMPAT_INFO"
	.align	4
        /*0000*/ 	.byte	0x02, 0x09, 0x00, 0x00, 0x02, 0x02, 0x01, 0x00, 0x02, 0x05, 0x05, 0x00, 0x03, 0x07, 0x01, 0x01
        /*0010*/ 	.byte	0x02, 0x03, 0x00, 0x00, 0x02, 0x06, 0x01, 0x00, 0x04, 0x0b, 0x08, 0x00, 0x01, 0x00, 0x00, 0x00
        /*0020*/ 	.byte	0x00, 0x00, 0x00, 0x00


//--------------------- .nv.info._Z11ponderacionPfii --------------------------
	.section	.nv.info._Z11ponderacionPfii,"",@"SHT_CUDA_INFO"
	.sectionflags	@""
	.align	4


	//----- nvinfo : EIATTR_CUDA_API_VERSION
	.align		4
        /*0000*/ 	.byte	0x04, 0x37
        /*0002*/ 	.short	(.L_9 - .L_8)
.L_8:
        /*0004*/ 	.word	0x00000082


	//----- nvinfo : EIATTR_KPARAM_INFO
	.align		4
.L_9:
        /*0008*/ 	.byte	0x04, 0x17
        /*000a*/ 	.short	(.L_11 - .L_10)
.L_10:
        /*000c*/ 	.word	0x00000000
        /*0010*/ 	.short	0x0002
        /*0012*/ 	.short	0x000c
        /*0014*/ 	.byte	0x00, 0xf0, 0x11, 0x00


	//----- nvinfo : EIATTR_KPARAM_INFO
	.align		4
.L_11:
        /*0018*/ 	.byte	0x04, 0x17
        /*001a*/ 	.short	(.L_13 - .L_12)
.L_12:
        /*001c*/ 	.word	0x00000000
        /*0020*/ 	.short	0x0001
        /*0022*/ 	.short	0x0008
        /*0024*/ 	.byte	0x00, 0xf0, 0x11, 0x00


	//----- nvinfo : EIATTR_KPARAM_INFO
	.align		4
.L_13:
        /*0028*/ 	.byte	0x04, 0x17
        /*002a*/ 	.short	(.L_15 - .L_14)
.L_14:
        /*002c*/ 	.word	0x00000000
        /*0030*/ 	.short	0x0000
        /*0032*/ 	.short	0x0000
        /*0034*/ 	.byte	0x00, 0xf5, 0x21, 0x00


	//----- nvinfo : EIATTR_SPARSE_MMA_MASK
	.align		4
.L_15:
        /*0038*/ 	.byte	0x03, 0x50
        /*003a*/ 	.short	0x0000


	//----- nvinfo : EIATTR_MAXREG_COUNT
	.align		4
        /*003c*/ 	.byte	0x03, 0x1b
        /*003e*/ 	.short	0x00ff


	//----- nvinfo : EIATTR_MERCURY_ISA_VERSION
	.align		4
        /*0040*/ 	.byte	0x03, 0x5f
        /*0042*/ 	.short	0x0101


	//----- nvinfo : EIATTR_VRC_CTA_INIT_COUNT
	.align		4
        /*0044*/ 	.byte	0x02, 0x4a
	.zero		1
	.zero		1


	//----- nvinfo : EIATTR_EXIT_INSTR_OFFSETS
	.align		4
        /*0048*/ 	.byte	0x04, 0x1c
        /*004a*/ 	.short	(.L_17 - .L_16)


	//   ....[0]....
.L_16:
        /*004c*/ 	.word	0x00000030


	//   ....[1]....
        /*0050*/ 	.word	0x00000f10


	//   ....[2]....
        /*0054*/ 	.word	0x00001660


	//   ....[3]....
        /*0058*/ 	.word	0x00001a50


	//   ....[4]....
        /*005c*/ 	.word	0x00001bb0


	//----- nvinfo : EIATTR_CRS_STACK_SIZE
	.align		4
.L_17:
        /*0060*/ 	.byte	0x04, 0x1e
        /*0062*/ 	.short	(.L_19 - .L_18)
.L_18:
        /*0064*/ 	.word	0x00000000


	//----- nvinfo : EIATTR_CBANK_PARAM_SIZE
	.align		4
.L_19:
        /*0068*/ 	.byte	0x03, 0x19
        /*006a*/ 	.short	0x0010


	//----- nvinfo : EIATTR_PARAM_CBANK
	.align		4
        /*006c*/ 	.byte	0x04, 0x0a
        /*006e*/ 	.short	(.L_21 - .L_20)
	.align		4
.L_20:
        /*0070*/ 	.word	index@(.nv.constant0._Z11ponderacionPfii)
        /*0074*/ 	.short	0x0380
        /*0076*/ 	.short	0x0010


	//----- nvinfo : EIATTR_SW_WAR
	.align		4
.L_21:
        /*0078*/ 	.byte	0x04, 0x36
        /*007a*/ 	.short	(.L_23 - .L_22)
.L_22:
        /*007c*/ 	.word	0x00000008
.L_23:


//--------------------- .nv.callgraph             --------------------------
	.section	.nv.callgraph,"",@"SHT_CUDA_CALLGRAPH"
	.align	4
	.sectionentsize	8
	.align		4
        /*0000*/ 	.word	0x00000000
	.align		4
        /*0004*/ 	.word	0xffffffff
	.align		4
        /*0008*/ 	.word	0x00000000
	.align		4
        /*000c*/ 	.word	0xfffffffe
	.align		4
        /*0010*/ 	.word	0x00000000
	.align		4
        /*0014*/ 	.word	0xfffffffd
	.align		4
        /*0018*/ 	.word	0x00000000
	.align		4
        /*001c*/ 	.word	0xfffffffc


//--------------------- .text._Z11ponderacionPfii --------------------------
	.section	.text._Z11ponderacionPfii,"ax",@progbits
	.align	128
        .global         _Z11ponderacionPfii
        .type           _Z11ponderacionPfii,@function
        .size           _Z11ponderacionPfii,(.L_x_43 - _Z11ponderacionPfii)
        .other          _Z11ponderacionPfii,@"STO_CUDA_ENTRY STV_DEFAULT"
_Z11ponderacionPfii:
.text._Z11ponderacionPfii:
[----:B------:R-:W-:Y:S08]  /*0000*/  LDC R1, c[0x0][0x37c] ;  /* 0x0000df00ff017b82 */ /* 0x000ff00000000800 */
[----:B------:R-:W0:Y:S02]  /*0010*/  LDC R0, c[0x0][0x388] ;  /* 0x0000e200ff007b82 */ /* 0x000e240000000800 */
[----:B0-----:R-:W-:-:S13]  /*0020*/  ISETP.GE.AND P0, PT, R0, 0x1, PT ;  /* 0x000000010000780c */ /* 0x001fda0003f06270 */
[----:B------:R-:W-:Y:S05]  /*0030*/  @!P0 EXIT ;  /* 0x000000000000894d */ /* 0x000fea0003800000 */
[----:B------:R-:W0:Y:S01]  /*0040*/  LDCU UR4, c[0x0][0x38c] ;  /* 0x00007180ff0477ac */ /* 0x000e220008000800 */
[C---:B------:R-:W-:Y:S01]  /*0050*/  ISETP.GE.U32.AND P0, PT, R0.reuse, 0x10, PT ;  /* 0x000000100000780c */ /* 0x040fe20003f06070 */
[----:B------:R-:W-:Y:S01]  /*0060*/  HFMA2 R2, -RZ, RZ, 0, 0 ;  /* 0x00000000ff027431 */ /* 0x000fe200000001ff */
[----:B------:R-:W-:Y:S01]  /*0070*/  LOP3.LUT R10, R0, 0xf, RZ, 0xc0, !PT ;  /* 0x0000000f000a7812 */ /* 0x000fe200078ec0ff */
[----:B------:R-:W1:Y:S01]  /*0080*/  LDCU.64 UR6, c[0x0][0x358] ;  /* 0x00006b00ff0677ac */ /* 0x000e620008000a00 */
[----:B0-----:R-:W-:-:S09]  /*0090*/  I2FP.F32.S32 R3, UR4 ;  /* 0x0000000400037c45 */ /* 0x001fd20008201400 */
[----:B------:R-:W-:Y:S05]  /*00a0*/  @!P0 BRA `(.L_x_0) ;  /* 0x0000000c00948947 */ /* 0x000fea0003800000 */
[----:B------:R-:W0:Y:S01]  /*00b0*/  LDCU.64 UR4, c[0x0][0x380] ;  /* 0x00007000ff0477ac */ /* 0x000e220008000a00 */
[----:B------:R-:W-:-:S04]  /*00c0*/  LOP3.LUT R2, R0, 0x7ffffff0, RZ, 0xc0, !PT ;  /* 0x7ffffff000027812 */ /* 0x000fc800078ec0ff */
[----:B------:R-:W-:Y:S01]  /*00d0*/  IADD3 R6, PT, PT, -R2, RZ, RZ ;  /* 0x000000ff02067210 */ /* 0x000fe20007ffe1ff */
[----:B0-----:R-:W-:-:S04]  /*00e0*/  UIADD3 UR4, UP0, UPT, UR4, 0x20, URZ ;  /* 0x0000002004047890 */ /* 0x001fc8000ff1e0ff */
[----:B------:R-:W-:Y:S02]  /*00f0*/  UIADD3.X UR5, UPT, UPT, URZ, UR5, URZ, UP0, !UPT ;  /* 0x00000005ff057290 */ /* 0x000fe400087fe4ff */
[----:B------:R-:W-:-:S04]  /*0100*/  MOV R0, UR4 ;  /* 0x0000000400007c02 */ /* 0x000fc80008000f00 */
[----:B------:R-:W-:-:S07]  /*0110*/  MOV R7, UR5 ;  /* 0x0000000500077c02 */ /* 0x000fce0008000f00 */
.L_x_17:
[----:B0-----:R-:W-:Y:S02]  /*0120*/  MOV R4, R0 ;  /* 0x0000000000047202 */ /* 0x001fe40000000f00 */
[----:B------:R-:W-:-:S05]  /*0130*/  MOV R5, R7 ;  /* 0x0000000700057202 */ /* 0x000fca0000000f00 */
[----:B-1----:R-:W2:Y:S01]  /*0140*/  LDG.E R0, desc[UR6][R4.64+-0x20] ;  /* 0xffffe00604007981 */ /* 0x002ea2000c1e1900 */
[----:B------:R-:W0:Y:S01]  /*0150*/  MUFU.RCP R8, R3 ;  /* 0x0000000300087308 */ /* 0x000e220000001000 */
[----:B------:R-:W-:-:S04]  /*0160*/  IADD3 R6, PT, PT, R6, 0x10, RZ ;  /* 0x0000001006067810 */ /* 0x000fc80007ffe0ff */
[----:B------:R-:W-:Y:S01]  /*0170*/  ISETP.NE.AND P2, PT, R6, RZ, PT ;  /* 0x000000ff0600720c */ /* 0x000fe20003f45270 */
[----:B0-----:R-:W-:-:S04]  /*0180*/  FFMA R7, -R3, R8, 1 ;  /* 0x3f80000003077423 */ /* 0x001fc80000000108 */
[----:B------:R-:W-:Y:S01]  /*0190*/  FFMA R7, R8, R7, R8 ;  /* 0x0000000708077223 */ /* 0x000fe20000000008 */
[----:B--2---:R-:W0:Y:S03]  /*01a0*/  FCHK P0, R0, R3 ;  /* 0x0000000300007302 */ /* 0x004e260000000000 */
[----:B------:R-:W-:-:S04]  /*01b0*/  FFMA R8, R0, R7, RZ ;  /* 0x0000000700087223 */ /* 0x000fc800000000ff */
[----:B------:R-:W-:-:S04]  /*01c0*/  FFMA R9, -R3, R8, R0 ;  /* 0x0000000803097223 */ /* 0x000fc80000000100 */
[----:B------:R-:W-:Y:S01]  /*01d0*/  FFMA R7, R7, R9, R8 ;  /* 0x0000000907077223 */ /* 0x000fe20000000008 */
[----:B0-----:R-:W-:Y:S06]  /*01e0*/  @!P0 BRA `(.L_x_1) ;  /* 0x0000000000088947 */ /* 0x001fec0003800000 */
[----:B------:R-:W-:-:S07]  /*01f0*/  MOV R8, 0x210 ;  /* 0x0000021000087802 */ /* 0x000fce0000000f00 */
[----:B------:R-:W-:Y:S05]  /*0200*/  CALL.REL.NOINC `($__internal_0_$__cuda_sm3x_div_rn_noftz_f32_slowpath) ;  /* 0x00000018006c7944 */ /* 0x000fea0003c00000 */
.L_x_1:
[----:B------:R-:W2:Y:S01]  /*0210*/  LDG.E R12, desc[UR6][R4.64+-0x1c] ;  /* 0xffffe406040c7981 */ /* 0x000ea2000c1e1900 */
[----:B------:R-:W0:Y:S03]  /*0220*/  MUFU.RCP R0, R3 ;  /* 0x0000000300007308 */ /* 0x000e260000001000 */
[----:B------:R1:W-:Y:S01]  /*0230*/  STG.E desc[UR6][R4.64+-0x20], R7 ;  /* 0xffffe00704007986 */ /* 0x0003e2000c101906 */
[----:B0-----:R-:W-:-:S04]  /*0240*/  FFMA R9, -R3, R0, 1 ;  /* 0x3f80000003097423 */ /* 0x001fc80000000100 */
[----:B------:R-:W-:Y:S01]  /*0250*/  FFMA R0, R0, R9, R0 ;  /* 0x0000000900007223 */ /* 0x000fe20000000000 */
[----:B--2---:R-:W0:Y:S03]  /*0260*/  FCHK P0, R12, R3 ;  /* 0x000000030c007302 */ /* 0x004e260000000000 */
[----:B------:R-:W-:-:S04]  /*0270*/  FFMA R8, R0, R12, RZ ;  /* 0x0000000c00087223 */ /* 0x000fc800000000ff */
[----:B------:R-:W-:-:S04]  /*0280*/  FFMA R9, -R3, R8, R12 ;  /* 0x0000000803097223 */ /* 0x000fc8000000010c */
[----:B------:R-:W-:Y:S01]  /*0290*/  FFMA R9, R0, R9, R8 ;  /* 0x0000000900097223 */ /* 0x000fe20000000008 */
[----:B01----:R-:W-:Y:S06]  /*02a0*/  @!P0 BRA `(.L_x_2) ;  /* 0x0000000000108947 */ /* 0x003fec0003800000 */
[----:B------:R-:W-:Y:S02]  /*02b0*/  MOV R0, R12 ;  /* 0x0000000c00007202 */ /* 0x000fe40000000f00 */
[----:B------:R-:W-:-:S07]  /*02c0*/  MOV R8, 0x2e0 ;  /* 0x000002e000087802 */ /* 0x000fce0000000f00 */
[----:B------:R-:W-:Y:S05]  /*02d0*/  CALL.REL.NOINC `($__internal_0_$__cuda_sm3x_div_rn_noftz_f32_slowpath) ;  /* 0x0000001800387944 */ /* 0x000fea0003c00000 */
[----:B------:R-:W-:-:S07]  /*02e0*/  MOV R9, R7 ;  /* 0x0000000700097202 */ /* 0x000fce0000000f00 */
.L_x_2:
        /* <DEDUP_REMOVED lines=13> */
.L_x_3:
        /* <DEDUP_REMOVED lines=14> */
.L_x_4:
        /* <DEDUP_REMOVED lines=13> */
.L_x_5:
        /* <DEDUP_REMOVED lines=14> */
.L_x_6:
        /* <DEDUP_REMOVED lines=13> */
.L_x_7:
        /* <DEDUP_REMOVED lines=14> */
.L_x_8:
        /* <DEDUP_REMOVED lines=13> */
.L_x_9:
        /* <DEDUP_REMOVED lines=14> */
.L_x_10:
        /* <DEDUP_REMOVED lines=13> */
.L_x_11:
        /* <DEDUP_REMOVED lines=14> */
.L_x_12:
        /* <DEDUP_REMOVED lines=13> */
.L_x_13:
        /* <DEDUP_REMOVED lines=14> */
.L_x_14:
        /* <DEDUP_REMOVED lines=13> */
.L_x_15:
        /* <DEDUP_REMOVED lines=14> */
.L_x_16:
[----:B------:R0:W-:Y:S01]  /*0ec0*/  STG.E desc[UR6][R4.64+0x1c], R9 ;  /* 0x00001c0904007986 */ /* 0x0001e2000c101906 */
[----:B------:R-:W-:-:S04]  /*0ed0*/  IADD3 R0, P0, PT, R4, 0x40, RZ ;  /* 0x0000004004007810 */ /* 0x000fc80007f1e0ff */
[----:B------:R-:W-:Y:S01]  /*0ee0*/  IADD3.X R7, PT, PT, RZ, R5, RZ, P0, !PT ;  /* 0x00000005ff077210 */ /* 0x000fe200007fe4ff */
[----:B------:R-:W-:Y:S08]  /*0ef0*/  @P2 BRA `(.L_x_17) ;  /* 0xfffffff000882947 */ /* 0x000ff0000383ffff */
.L_x_0:
[----:B------:R-:W-:-:S13]  /*0f00*/  ISETP.NE.AND P0, PT, R10, RZ, PT ;  /* 0x000000ff0a00720c */ /* 0x000fda0003f05270 */
[----:B-1----:R-:W-:Y:S05]  /*0f10*/  @!P0 EXIT ;  /* 0x000000000000894d */ /* 0x002fea0003800000 */
[----:B------:R-:W1:Y:S01]  /*0f20*/  LDCU UR4, c[0x0][0x388] ;  /* 0x00007100ff0477ac */ /* 0x000e620008000800 */
[----:B------:R-:W-:Y:S01]  /*0f30*/  ISETP.GE.U32.AND P0, PT, R10, 0x8, PT ;  /* 0x000000080a00780c */ /* 0x000fe20003f06070 */
[----:B-1----:R-:W-:-:S12]  /*0f40*/  ULOP3.LUT UR4, UR4, 0x7, URZ, 0xc0, !UPT ;  /* 0x0000000704047892 */ /* 0x002fd8000f8ec0ff */
[----:B------:R-:W-:Y:S05]  /*0f50*/  @!P0 BRA `(.L_x_18) ;  /* 0x0000000400bc8947 */ /* 0x000fea0003800000 */
[----:B0-----:R-:W0:Y:S02]  /*0f60*/  LDC.64 R4, c[0x0][0x380] ;  /* 0x0000e000ff047b82 */ /* 0x001e240000000a00 */
[----:B0-----:R-:W-:-:S05]  /*0f70*/  IMAD.WIDE.U32 R4, R2, 0x4, R4 ;  /* 0x0000000402047825 */ /* 0x001fca00078e0004 */
[----:B------:R-:W2:Y:S01]  /*0f80*/  LDG.E R8, desc[UR6][R4.64] ;  /* 0x0000000604087981 */ /* 0x000ea2000c1e1900 */
[----:B------:R-:W0:Y:S02]  /*0f90*/  MUFU.RCP R0, R3 ;  /* 0x0000000300007308 */ /* 0x000e240000001000 */
[----:B0-----:R-:W-:-:S04]  /*0fa0*/  FFMA R7, -R3, R0, 1 ;  /* 0x3f80000003077423 */ /* 0x001fc80000000100 */
[----:B------:R-:W-:Y:S02]  /*0fb0*/  FFMA R0, R0, R7, R0 ;  /* 0x0000000700007223 */ /* 0x000fe40000000000 */
[----:B--2---:R-:W0:Y:S02]  /*0fc0*/  FCHK P0, R8, R3 ;  /* 0x0000000308007302 */ /* 0x004e240000000000 */
[----:B------:R-:W-:-:S04]  /*0fd0*/  FFMA R6, R0, R8, RZ ;  /* 0x0000000800067223 */ /* 0x000fc800000000ff */
[----:B------:R-:W-:-:S04]  /*0fe0*/  FFMA R7, -R3, R6, R8 ;  /* 0x0000000603077223 */ /* 0x000fc80000000108 */
[----:B------:R-:W-:Y:S01]  /*0ff0*/  FFMA R7, R0, R7, R6 ;  /* 0x0000000700077223 */ /* 0x000fe20000000006 */
[----:B0-----:R-:W-:Y:S06]  /*1000*/  @!P0 BRA `(.L_x_19) ;  /* 0x00000000000c8947 */ /* 0x001fec0003800000 */
[----:B------:R-:W-:Y:S02]  /*1010*/  MOV R0, R8 ;  /* 0x0000000800007202 */ /* 0x000fe40000000f00 */
[----:B------:R-:W-:-:S07]  /*1020*/  MOV R8, 0x1040 ;  /* 0x0000104000087802 */ /* 0x000fce0000000f00 */
[----:B------:R-:W-:Y:S05]  /*1030*/  CALL.REL.NOINC `($__internal_0_$__cuda_sm3x_div_rn_noftz_f32_slowpath) ;  /* 0x0000000800e07944 */ /* 0x000fea0003c00000 */
.L_x_19:
        /* <DEDUP_REMOVED lines=14> */
.L_x_20:
        /* <DEDUP_REMOVED lines=13> */
.L_x_21:
        /* <DEDUP_REMOVED lines=14> */
.L_x_22:
        /* <DEDUP_REMOVED lines=13> */
.L_x_23:
        /* <DEDUP_REMOVED lines=14> */
.L_x_24:
        /* <DEDUP_REMOVED lines=13> */
.L_x_25:
        /* <DEDUP_REMOVED lines=14> */
.L_x_26:
[----:B------:R1:W-:Y:S01]  /*1630*/  STG.E desc[UR6][R4.64+0x1c], R9 ;  /* 0x00001c0904007986 */ /* 0x0003e2000c101906 */
[----:B------:R-:W-:-:S07]  /*1640*/  IADD3 R2, PT, PT, R2, 0x8, RZ ;  /* 0x0000000802027810 */ /* 0x000fce0007ffe0ff */
.L_x_18:
[----:B------:R-:W-:-:S13]  /*1650*/  ISETP.NE.AND P0, PT, RZ, UR4, PT ;  /* 0x00000004ff007c0c */ /* 0x000fda000bf05270 */
[----:B------:R-:W-:Y:S05]  /*1660*/  @!P0 EXIT ;  /* 0x000000000000894d */ /* 0x000fea0003800000 */
[----:B------:R-:W2:Y:S01]  /*1670*/  LDCU UR5, c[0x0][0x388] ;  /* 0x00007100ff0577ac */ /* 0x000ea20008000800 */
[----:B------:R-:W-:Y:S02]  /*1680*/  UISETP.GE.U32.AND UP0, UPT, UR4, 0x4, UPT ;  /* 0x000000040400788c */ /* 0x000fe4000bf06070 */
[----:B--2---:R-:W-:-:S07]  /*1690*/  ULOP3.LUT UR5, UR5, 0x3, URZ, 0xc0, !UPT ;  /* 0x0000000305057892 */ /* 0x004fce000f8ec0ff */
[----:B------:R-:W-:Y:S05]  /*16a0*/  BRA.U !UP0, `(.L_x_27) ;  /* 0x0000000108e47547 */ /* 0x000fea000b800000 */
[----:B01----:R-:W0:Y:S02]  /*16b0*/  LDC.64 R4, c[0x0][0x380] ;  /* 0x0000e000ff047b82 */ /* 0x003e240000000a00 */
        /* <DEDUP_REMOVED lines=13> */
.L_x_28:
        /* <DEDUP_REMOVED lines=14> */
.L_x_29:
        /* <DEDUP_REMOVED lines=13> */
.L_x_30:
        /* <DEDUP_REMOVED lines=14> */
.L_x_31:
[----:B------:R2:W-:Y:S01]  /*1a20*/  STG.E desc[UR6][R4.64+0xc], R9 ;  /* 0x00000c0904007986 */ /* 0x0005e2000c101906 */
[----:B------:R-:W-:-:S07]  /*1a30*/  IADD3 R2, PT, PT, R2, 0x4, RZ ;  /* 0x0000000402027810 */ /* 0x000fce0007ffe0ff */
.L_x_27:
[----:B------:R-:W-:-:S13]  /*1a40*/  ISETP.NE.AND P0, PT, RZ, UR5, PT ;  /* 0x00000005ff007c0c */ /* 0x000fda000bf05270 */
[----:B------:R-:W-:Y:S05]  /*1a50*/  @!P0 EXIT ;  /* 0x000000000000894d */ /* 0x000fea0003800000 */
[----:B012---:R-:W0:Y:S01]  /*1a60*/  LDC.64 R4, c[0x0][0x380] ;  /* 0x0000e000ff047b82 */ /* 0x007e220000000a00 */
[----:B------:R-:W-:Y:S01]  /*1a70*/  UIADD3 UR4, UPT, UPT, -UR5, URZ, URZ ;  /* 0x000000ff05047290 */ /* 0x000fe2000fffe1ff */
[----:B0-----:R-:W-:-:S11]  /*1a80*/  IMAD.WIDE.U32 R4, R2, 0x4, R4 ;  /* 0x0000000402047825 */ /* 0x001fd600078e0004 */
.L_x_33:
[----:B------:R-:W2:Y:S01]  /*1a90*/  LDG.E R6, desc[UR6][R4.64] ;  /* 0x0000000604067981 */ /* 0x000ea2000c1e1900 */
[----:B------:R-:W0:Y:S01]  /*1aa0*/  MUFU.RCP R0, R3 ;  /* 0x0000000300007308 */ /* 0x000e220000001000 */
[----:B------:R-:W-:-:S04]  /*1ab0*/  UIADD3 UR4, UPT, UPT, UR4, 0x1, URZ ;  /* 0x0000000104047890 */ /* 0x000fc8000fffe0ff */
[----:B------:R-:W-:Y:S01]  /*1ac0*/  UISETP.NE.AND UP0, UPT, UR4, URZ, UPT ;  /* 0x000000ff0400728c */ /* 0x000fe2000bf05270 */
[----:B0-----:R-:W-:-:S04]  /*1ad0*/  FFMA R7, -R3, R0, 1 ;  /* 0x3f80000003077423 */ /* 0x001fc80000000100 */
[----:B------:R-:W-:Y:S01]  /*1ae0*/  FFMA R0, R0, R7, R0 ;  /* 0x0000000700007223 */ /* 0x000fe20000000000 */
[----:B--2---:R-:W0:Y:S03]  /*1af0*/  FCHK P0, R6, R3 ;  /* 0x0000000306007302 */ /* 0x004e260000000000 */
[----:B------:R-:W-:-:S04]  /*1b00*/  FFMA R2, R0, R6, RZ ;  /* 0x0000000600027223 */ /* 0x000fc800000000ff */
[----:B------:R-:W-:-:S04]  /*1b10*/  FFMA R7, -R3, R2, R6 ;  /* 0x0000000203077223 */ /* 0x000fc80000000106 */
[----:B------:R-:W-:Y:S01]  /*1b20*/  FFMA R7, R0, R7, R2 ;  /* 0x0000000700077223 */ /* 0x000fe20000000002 */
[----:B0-----:R-:W-:Y:S06]  /*1b30*/  @!P0 BRA `(.L_x_32) ;  /* 0x00000000000c8947 */ /* 0x001fec0003800000 */
[----:B------:R-:W-:Y:S02]  /*1b40*/  MOV R0, R6 ;  /* 0x0000000600007202 */ /* 0x000fe40000000f00 */
[----:B------:R-:W-:-:S07]  /*1b50*/  MOV R8, 0x1b70 ;  /* 0x00001b7000087802 */ /* 0x000fce0000000f00 */
[----:B------:R-:W-:Y:S05]  /*1b60*/  CALL.REL.NOINC `($__internal_0_$__cuda_sm3x_div_rn_noftz_f32_slowpath) ;  /* 0x0000000000147944 */ /* 0x000fea0003c00000 */
.L_x_32:
[----:B------:R0:W-:Y:S02]  /*1b70*/  STG.E desc[UR6][R4.64], R7 ;  /* 0x0000000704007986 */ /* 0x0001e4000c101906 */
[----:B0-----:R-:W-:-:S04]  /*1b80*/  IADD3 R4, P0, PT, R4, 0x4, RZ ;  /* 0x0000000404047810 */ /* 0x001fc80007f1e0ff */
[----:B------:R-:W-:Y:S01]  /*1b90*/  IADD3.X R5, PT, PT, RZ, R5, RZ, P0, !PT ;  /* 0x00000005ff057210 */ /* 0x000fe200007fe4ff */
[----:B------:R-:W-:Y:S08]  /*1ba0*/  BRA.U UP0, `(.L_x_33) ;  /* 0xfffffffd00b87547 */ /* 0x000ff0000b83ffff */
[----:B------:R-:W-:Y:S05]  /*1bb0*/  EXIT ;  /* 0x000000000000794d */ /* 0x000fea0003800000 */
        .weak           $__internal_0_$__cuda_sm3x_div_rn_noftz_f32_slowpath
        .type           $__internal_0_$__cuda_sm3x_div_rn_noftz_f32_slowpath,@function
        .size           $__internal_0_$__cuda_sm3x_div_rn_noftz_f32_slowpath,(.L_x_43 - $__internal_0_$__cuda_sm3x_div_rn_noftz_f32_slowpath)
$__internal_0_$__cuda_sm3x_div_rn_noftz_f32_slowpath:
[----:B------:R-:W-:Y:S02]  /*1bc0*/  SHF.R.U32.HI R7, RZ, 0x17, R3 ;  /* 0x00000017ff077819 */ /* 0x000fe40000011603 */
[----:B------:R-:W-:Y:S02]  /*1bd0*/  SHF.R.U32.HI R9, RZ, 0x17, R0 ;  /* 0x00000017ff097819 */ /* 0x000fe40000011600 */
[----:B------:R-:W-:Y:S02]  /*1be0*/  LOP3.LUT R7, R7, 0xff, RZ, 0xc0, !PT ;  /* 0x000000ff07077812 */ /* 0x000fe400078ec0ff */
[----:B------:R-:W-:Y:S02]  /*1bf0*/  LOP3.LUT R13, R9, 0xff, RZ, 0xc0, !PT ;  /* 0x000000ff090d7812 */ /* 0x000fe400078ec0ff */
[----:B------:R-:W-:Y:S02]  /*1c00*/  IADD3 R14, PT, PT, R7, -0x1, RZ ;  /* 0xffffffff070e7810 */ /* 0x000fe40007ffe0ff */
[----:B------:R-:W-:-:S02]  /*1c10*/  IADD3 R12, PT, PT, R13, -0x1, RZ ;  /* 0xffffffff0d0c7810 */ /* 0x000fc40007ffe0ff */
[----:B------:R-:W-:Y:S02]  /*1c20*/  ISETP.GT.U32.AND P0, PT, R14, 0xfd, PT ;  /* 0x000000fd0e00780c */ /* 0x000fe40003f04070 */
[----:B------:R-:W-:Y:S02]  /*1c30*/  MOV R11, R3 ;  /* 0x00000003000b7202 */ /* 0x000fe40000000f00 */
[----:B------:R-:W-:-:S13]  /*1c40*/  ISETP.GT.U32.OR P0, PT, R12, 0xfd, P0 ;  /* 0x000000fd0c00780c */ /* 0x000fda0000704470 */
[----:B------:R-:W-:Y:S01]  /*1c50*/  @!P0 MOV R9, RZ ;  /* 0x000000ff00098202 */ /* 0x000fe20000000f00 */
[----:B------:R-:W-:Y:S06]  /*1c60*/  @!P0 BRA `(.L_x_34) ;  /* 0x00000000005c8947 */ /* 0x000fec0003800000 */
[----:B------:R-:W-:Y:S02]  /*1c70*/  FSETP.GTU.FTZ.AND P0, PT, |R0|, +INF , PT ;  /* 0x7f8000000000780b */ /* 0x000fe40003f1c200 */
[----:B------:R-:W-:-:S04]  /*1c80*/  FSETP.GTU.FTZ.AND P1, PT, |R3|, +INF , PT ;  /* 0x7f8000000300780b */ /* 0x000fc80003f3c200 */
[----:B------:R-:W-:-:S13]  /*1c90*/  PLOP3.LUT P0, PT, P0, P1, PT, 0xf8, 0x8f ;  /* 0x00000000008f781c */ /* 0x000fda0000703f70 */
[----:B------:R-:W-:Y:S05]  /*1ca0*/  @P0 BRA `(.L_x_35) ;  /* 0x0000000400440947 */ /* 0x000fea0003800000 */
[----:B------:R-:W-:-:S13]  /*1cb0*/  LOP3.LUT P0, RZ, R11, 0x7fffffff, R0, 0xc8, !PT ;  /* 0x7fffffff0bff7812 */ /* 0x000fda000780c800 */
[----:B------:R-:W-:Y:S05]  /*1cc0*/  @!P0 BRA `(.L_x_36) ;  /* 0x0000000400348947 */ /* 0x000fea0003800000 */
[C---:B------:R-:W-:Y:S02]  /*1cd0*/  FSETP.NEU.FTZ.AND P3, PT, |R0|.reuse, +INF , PT ;  /* 0x7f8000000000780b */ /* 0x040fe40003f7d200 */
[----:B------:R-:W-:Y:S02]  /*1ce0*/  FSETP.NEU.FTZ.AND P1, PT, |R3|, +INF , PT ;  /* 0x7f8000000300780b */ /* 0x000fe40003f3d200 */
[----:B------:R-:W-:-:S11]  /*1cf0*/  FSETP.NEU.FTZ.AND P0, PT, |R0|, +INF , PT ;  /* 0x7f8000000000780b */ /* 0x000fd60003f1d200 */
[----:B------:R-:W-:Y:S05]  /*1d00*/  @!P1 BRA !P3, `(.L_x_36) ;  /* 0x0000000400249947 */ /* 0x000fea0005800000 */
[----:B------:R-:W-:-:S04]  /*1d10*/  LOP3.LUT P3, RZ, R0, 0x7fffffff, RZ, 0xc0, !PT ;  /* 0x7fffffff00ff7812 */ /* 0x000fc8000786c0ff */
[----:B------:R-:W-:-:S13]  /*1d20*/  PLOP3.LUT P1, PT, P1, P3, PT, 0x2f, 0xf2 ;  /* 0x0000000000f2781c */ /* 0x000fda0000f26577 */
[----:B------:R-:W-:Y:S05]  /*1d30*/  @P1 BRA `(.L_x_37) ;  /* 0x0000000400101947 */ /* 0x000fea0003800000 */
[----:B------:R-:W-:-:S04]  /*1d40*/  LOP3.LUT P1, RZ, R11, 0x7fffffff, RZ, 0xc0, !PT ;  /* 0x7fffffff0bff7812 */ /* 0x000fc8000782c0ff */
[----:B------:R-:W-:-:S13]  /*1d50*/  PLOP3.LUT P0, PT, P0, P1, PT, 0x2f, 0xf2 ;  /* 0x0000000000f2781c */ /* 0x000fda0000702577 */
[----:B------:R-:W-:Y:S05]  /*1d60*/  @P0 BRA `(.L_x_38) ;  /* 0x0000000000f80947 */ /* 0x000fea0003800000 */
[----:B------:R-:W-:Y:S02]  /*1d70*/  ISETP.GE.AND P0, PT, R12, RZ, PT ;  /* 0x000000ff0c00720c */ /* 0x000fe40003f06270 */
[----:B------:R-:W-:-:S11]  /*1d80*/  ISETP.GE.AND P1, PT, R14, RZ, PT ;  /* 0x000000ff0e00720c */ /* 0x000fd60003f26270 */
[----:B------:R-:W-:Y:S01]  /*1d90*/  @P0 MOV R9, RZ ;  /* 0x000000ff00090202 */ /* 0x000fe20000000f00 */
[----:B------:R-:W-:Y:S01]  /*1da0*/  @!P0 FFMA R0, R0, 1.84467440737095516160e+19, RZ ;  /* 0x5f80000000008823 */ /* 0x000fe200000000ff */
[----:B------:R-:W-:Y:S01]  /*1db0*/  @!P0 MOV R9, 0xffffffc0 ;  /* 0xffffffc000098802 */ /* 0x000fe20000000f00 */
[----:B------:R-:W-:-:S03]  /*1dc0*/  @!P1 FFMA R11, R3, 1.84467440737095516160e+19, RZ ;  /* 0x5f800000030b9823 */ /* 0x000fc600000000ff */
[----:B------:R-:W-:-:S07]  /*1dd0*/  @!P1 IADD3 R9, PT, PT, R9, 0x40, RZ ;  /* 0x0000004009099810 */ /* 0x000fce0007ffe0ff */
.L_x_34:
[----:B------:R-:W-:Y:S02]  /*1de0*/  LEA R12, R7, 0xc0800000, 0x17 ;  /* 0xc0800000070c7811 */ /* 0x000fe400078eb8ff */
[----:B------:R-:W-:Y:S02]  /*1df0*/  IADD3 R13, PT, PT, R13, -0x7f, RZ ;  /* 0xffffff810d0d7810 */ /* 0x000fe40007ffe0ff */
[----:B------:R-:W-:-:S03]  /*1e00*/  IADD3 R14, PT, PT, -R12, R11, RZ ;  /* 0x0000000b0c0e7210 */ /* 0x000fc60007ffe1ff */
[C---:B------:R-:W-:Y:S01]  /*1e10*/  IMAD R0, R13.reuse, -0x800000, R0 ;  /* 0xff8000000d007824 */ /* 0x040fe200078e0200 */
[----:B------:R0:W1:Y:S01]  /*1e20*/  MUFU.RCP R11, R14 ;  /* 0x0000000e000b7308 */ /* 0x0000620000001000 */
[----:B------:R-:W-:Y:S01]  /*1e30*/  FADD.FTZ R15, -R14, -RZ ;  /* 0x800000ff0e0f7221 */ /* 0x000fe20000010100 */
[----:B0-----:R-:W-:-:S04]  /*1e40*/  IADD3 R14, PT, PT, R13, 0x7f, -R7 ;  /* 0x0000007f0d0e7810 */ /* 0x001fc80007ffe807 */
[----:B------:R-:W-:Y:S01]  /*1e50*/  IADD3 R14, PT, PT, R14, R9, RZ ;  /* 0x000000090e0e7210 */ /* 0x000fe20007ffe0ff */
[----:B-1----:R-:W-:-:S04]  /*1e60*/  FFMA R12, R11, R15, 1 ;  /* 0x3f8000000b0c7423 */ /* 0x002fc8000000000f */
[----:B------:R-:W-:-:S04]  /*1e70*/  FFMA R11, R11, R12, R11 ;  /* 0x0000000c0b0b7223 */ /* 0x000fc8000000000b */
[----:B------:R-:W-:-:S04]  /*1e80*/  FFMA R12, R0, R11, RZ ;  /* 0x0000000b000c7223 */ /* 0x000fc800000000ff */
[----:B------:R-:W-:-:S04]  /*1e90*/  FFMA R16, R15, R12, R0 ;  /* 0x0000000c0f107223 */ /* 0x000fc80000000000 */
[----:B------:R-:W-:-:S04]  /*1ea0*/  FFMA R12, R11, R16, R12 ;  /* 0x000000100b0c7223 */ /* 0x000fc8000000000c */
[----:B------:R-:W-:-:S04]  /*1eb0*/  FFMA R15, R15, R12, R0 ;  /* 0x0000000c0f0f7223 */ /* 0x000fc80000000000 */
[----:B------:R-:W-:-:S05]  /*1ec0*/  FFMA R0, R11, R15, R12 ;  /* 0x0000000f0b007223 */ /* 0x000fca000000000c */
[----:B------:R-:W-:-:S04]  /*1ed0*/  SHF.R.U32.HI R7, RZ, 0x17, R0 ;  /* 0x00000017ff077819 */ /* 0x000fc80000011600 */
[----:B------:R-:W-:-:S04]  /*1ee0*/  LOP3.LUT R7, R7, 0xff, RZ, 0xc0, !PT ;  /* 0x000000ff07077812 */ /* 0x000fc800078ec0ff */
[----:B------:R-:W-:-:S04]  /*1ef0*/  IADD3 R13, PT, PT, R7, R14, RZ ;  /* 0x0000000e070d7210 */ /* 0x000fc80007ffe0ff */
[----:B------:R-:W-:-:S04]  /*1f00*/  IADD3 R7, PT, PT, R13, -0x1, RZ ;  /* 0xffffffff0d077810 */ /* 0x000fc80007ffe0ff */
[----:B------:R-:W-:-:S13]  /*1f10*/  ISETP.GE.U32.AND P0, PT, R7, 0xfe, PT ;  /* 0x000000fe0700780c */ /* 0x000fda0003f06070 */
[----:B------:R-:W-:Y:S05]  /*1f20*/  @!P0 BRA `(.L_x_39) ;  /* 0x0000000000808947 */ /* 0x000fea0003800000 */
[----:B------:R-:W-:-:S13]  /*1f30*/  ISETP.GT.AND P0, PT, R13, 0xfe, PT ;  /* 0x000000fe0d00780c */ /* 0x000fda0003f04270 */
[----:B------:R-:W-:Y:S05]  /*1f40*/  @P0 BRA `(.L_x_40) ;  /* 0x00000000006c0947 */ /* 0x000fea0003800000 */
[----:B------:R-:W-:-:S13]  /*1f50*/  ISETP.GE.AND P0, PT, R13, 0x1, PT ;  /* 0x000000010d00780c */ /* 0x000fda0003f06270 */
[----:B------:R-:W-:Y:S05]  /*1f60*/  @P0 BRA `(.L_x_41) ;  /* 0x0000000000980947 */ /* 0x000fea0003800000 */
[----:B------:R-:W-:Y:S02]  /*1f70*/  ISETP.GE.AND P0, PT, R13, -0x18, PT ;  /* 0xffffffe80d00780c */ /* 0x000fe40003f06270 */
[----:B------:R-:W-:-:S11]  /*1f80*/  LOP3.LUT R0, R0, 0x80000000, RZ, 0xc0, !PT ;  /* 0x8000000000007812 */ /* 0x000fd600078ec0ff */
[----:B------:R-:W-:Y:S05]  /*1f90*/  @!P0 BRA `(.L_x_41) ;  /* 0x00000000008c8947 */ /* 0x000fea0003800000 */
[-CC-:B------:R-:W-:Y:S01]  /*1fa0*/  FFMA.RZ R7, R11, R15.reuse, R12.reuse ;  /* 0x0000000f0b077223 */ /* 0x180fe2000000c00c */
[C---:B------:R-:W-:Y:S02]  /*1fb0*/  IADD3 R14, PT, PT, R13.reuse, 0x20, RZ ;  /* 0x000000200d0e7810 */ /* 0x040fe40007ffe0ff */
[----:B------:R-:W-:Y:S02]  /*1fc0*/  ISETP.NE.AND P3, PT, R13, RZ, PT ;  /* 0x000000ff0d00720c */ /* 0x000fe40003f65270 */
[----:B------:R-:W-:Y:S01]  /*1fd0*/  LOP3.LUT R9, R7, 0x7fffff, RZ, 0xc0, !PT ;  /* 0x007fffff07097812 */ /* 0x000fe200078ec0ff */
[CCC-:B------:R-:W-:Y:S01]  /*1fe0*/  FFMA.RP R7, R11.reuse, R15.reuse, R12.reuse ;  /* 0x0000000f0b077223 */ /* 0x1c0fe2000000800c */
[----:B------:R-:W-:Y:S01]  /*1ff0*/  FFMA.RM R12, R11, R15, R12 ;  /* 0x0000000f0b0c7223 */ /* 0x000fe2000000400c */
[----:B------:R-:W-:Y:S02]  /*2000*/  ISETP.NE.AND P1, PT, R13, RZ, PT ;  /* 0x000000ff0d00720c */ /* 0x000fe40003f25270 */
[----:B------:R-:W-:-:S02]  /*2010*/  LOP3.LUT R9, R9, 0x800000, RZ, 0xfc, !PT ;  /* 0x0080000009097812 */ /* 0x000fc400078efcff */
[----:B------:R-:W-:Y:S02]  /*2020*/  IADD3 R11, PT, PT, -R13, RZ, RZ ;  /* 0x000000ff0d0b7210 */ /* 0x000fe40007ffe1ff */
[----:B------:R-:W-:Y:S02]  /*2030*/  SHF.L.U32 R14, R9, R14, RZ ;  /* 0x0000000e090e7219 */ /* 0x000fe400000006ff */
[----:B------:R-:W-:Y:S02]  /*2040*/  FSETP.NEU.FTZ.AND P0, PT, R7, R12, PT ;  /* 0x0000000c0700720b */ /* 0x000fe40003f1d000 */
[----:B------:R-:W-:Y:S02]  /*2050*/  SEL R12, R11, RZ, P3 ;  /* 0x000000ff0b0c7207 */ /* 0x000fe40001800000 */
[----:B------:R-:W-:Y:S02]  /*2060*/  ISETP.NE.AND P1, PT, R14, RZ, P1 ;  /* 0x000000ff0e00720c */ /* 0x000fe40000f25270 */
[----:B------:R-:W-:-:S02]  /*2070*/  SHF.R.U32.HI R12, RZ, R12, R9 ;  /* 0x0000000cff0c7219 */ /* 0x000fc40000011609 */
[----:B------:R-:W-:Y:S02]  /*2080*/  PLOP3.LUT P0, PT, P0, P1, PT, 0xf8, 0x8f ;  /* 0x00000000008f781c */ /* 0x000fe40000703f70 */
[----:B------:R-:W-:Y:S02]  /*2090*/  SHF.R.U32.HI R14, RZ, 0x1, R12 ;  /* 0x00000001ff0e7819 */ /* 0x000fe4000001160c */
[----:B------:R-:W-:-:S04]  /*20a0*/  SEL R7, RZ, 0x1, !P0 ;  /* 0x00000001ff077807 */ /* 0x000fc80004000000 */
[----:B------:R-:W-:-:S04]  /*20b0*/  LOP3.LUT R7, R7, 0x1, R14, 0xf8, !PT ;  /* 0x0000000107077812 */ /* 0x000fc800078ef80e */
[----:B------:R-:W-:-:S04]  /*20c0*/  LOP3.LUT R7, R7, R12, RZ, 0xc0, !PT ;  /* 0x0000000c07077212 */ /* 0x000fc800078ec0ff */
[----:B------:R-:W-:-:S04]  /*20d0*/  IADD3 R7, PT, PT, R14, R7, RZ ;  /* 0x000000070e077210 */ /* 0x000fc80007ffe0ff */
[----:B------:R-:W-:Y:S01]  /*20e0*/  LOP3.LUT R0, R7, R0, RZ, 0xfc, !PT ;  /* 0x0000000007007212 */ /* 0x000fe200078efcff */
[----:B------:R-:W-:Y:S06]  /*20f0*/  BRA `(.L_x_41) ;  /* 0x0000000000347947 */ /* 0x000fec0003800000 */
.L_x_40:
[----:B------:R-:W-:-:S04]  /*2100*/  LOP3.LUT R0, R0, 0x80000000, RZ, 0xc0, !PT ;  /* 0x8000000000007812 */ /* 0x000fc800078ec0ff */
[----:B------:R-:W-:Y:S01]  /*2110*/  LOP3.LUT R0, R0, 0x7f800000, RZ, 0xfc, !PT ;  /* 0x7f80000000007812 */ /* 0x000fe200078efcff */
[----:B------:R-:W-:Y:S06]  /*2120*/  BRA `(.L_x_41) ;  /* 0x0000000000287947 */ /* 0x000fec0003800000 */
.L_x_39:
[----:B------:R-:W-:Y:S01]  /*2130*/  LEA R0, R14, R0, 0x17 ;  /* 0x000000000e007211 */ /* 0x000fe200078eb8ff */
[----:B------:R-:W-:Y:S06]  /*2140*/  BRA `(.L_x_41) ;  /* 0x0000000000207947 */ /* 0x000fec0003800000 */
.L_x_38:
[----:B------:R-:W-:-:S04]  /*2150*/  LOP3.LUT R0, R11, 0x80000000, R0, 0x48, !PT ;  /* 0x800000000b007812 */ /* 0x000fc800078e4800 */
[----:B------:R-:W-:Y:S01]  /*2160*/  LOP3.LUT R0, R0, 0x7f800000, RZ, 0xfc, !PT ;  /* 0x7f80000000007812 */ /* 0x000fe200078efcff */
[----:B------:R-:W-:Y:S06]  /*2170*/  BRA `(.L_x_41) ;  /* 0x0000000000147947 */ /* 0x000fec0003800000 */
.L_x_37:
[----:B------:R-:W-:Y:S01]  /*2180*/  LOP3.LUT R0, R11, 0x80000000, R0, 0x48, !PT ;  /* 0x800000000b007812 */ /* 0x000fe200078e4800 */
[----:B------:R-:W-:Y:S06]  /*2190*/  BRA `(.L_x_41) ;  /* 0x00000000000c7947 */ /* 0x000fec0003800000 */
.L_x_36:
[----:B------:R-:W0:Y:S01]  /*21a0*/  MUFU.RSQ R0, -QNAN ;  /* 0xffc0000000007908 */ /* 0x000e220000001400 */
[----:B------:R-:W-:Y:S05]  /*21b0*/  BRA `(.L_x_41) ;  /* 0x0000000000047947 */ /* 0x000fea0003800000 */
.L_x_35:
[----:B------:R-:W-:-:S07]  /*21c0*/  FADD.FTZ R0, R0, R3 ;  /* 0x0000000300007221 */ /* 0x000fce0000010000 */
.L_x_41:
[----:B------:R-:W-:Y:S01]  /*21d0*/  HFMA2 R9, -RZ, RZ, 0, 0 ;  /* 0x00000000ff097431 */ /* 0x000fe200000001ff */
[----:B0-----:R-:W-:-:S03]  /*21e0*/  MOV R7, R0 ;  /* 0x0000000000077202 */ /* 0x001fc60000000f00 */
[----:B------:R-:W-:Y:S05]  /*21f0*/  RET.REL.NODEC R8 `(_Z11ponderacionPfii) ;  /* 0xffffffdc08807950 */ /* 0x000fea0003c3ffff */
.L_x_42:
[----:B------:R-:W-:-:S00]  /*2200*/  BRA `(.L_x_42) ;  /* 0xfffffffc00fc7947 */ /* 0x000fc0000383ffff */
[----:B------:R-:W-:-:S00]  /*2210*/  NOP ;  /* 0x0000000000007918 */ /* 0x000fc00000000000 */
        /* <DEDUP_REMOVED lines=14> */
.L_x_43:


//--------------------- .nv.shared.reserved.0     --------------------------
	.section	.nv.shared.reserved.0,"aw",@nobits
	.weak		__nv_reservedSMEM_offset_0_alias
	.size		__nv_reservedSMEM_offset_0_alias, 0, 64
	.other		__nv_reservedSMEM_offset_0_alias,@"STO_CUDA_RESERVED_SHARED STV_DEFAULT"
__nv_reservedSMEM_offset_0_alias:
	.zero		0
	.zero		64


//--------------------- .nv.constant0._Z11ponderacionPfii --------------------------
	.section	.nv.constant0._Z11ponderacionPfii,"a",@progbits
	.sectionflags	@""
	.align	4
.nv.constant0._Z11ponderacionPfii:
	.zero		912


//--------------------- SYMBOLS --------------------------

	.type		.nv.reservedSmem.offset0,@object
	.size		.nv.reservedSmem.offset0,0x4
